//
// Generated by NVIDIA NVVM Compiler
//
// Compiler Build ID: CL-36424714
// Cuda compilation tools, release 13.0, V13.0.88
// Based on NVVM 20.0.0
//

.version 9.0
.target sm_100
.address_size 64

	// .globl	_Z5trialPlS_S_S_S_

.visible .entry _Z5trialPlS_S_S_S_(
	.param .u64 .ptr .align 1 _Z5trialPlS_S_S_S__param_0,
	.param .u64 .ptr .align 1 _Z5trialPlS_S_S_S__param_1,
	.param .u64 .ptr .align 1 _Z5trialPlS_S_S_S__param_2,
	.param .u64 .ptr .align 1 _Z5trialPlS_S_S_S__param_3,
	.param .u64 .ptr .align 1 _Z5trialPlS_S_S_S__param_4
)
{
	.reg .pred 	%p<8>;
	.reg .b32 	%r<8>;
	.reg .b64 	%rd<28>;

	ld.param.u64 	%rd10, [_Z5trialPlS_S_S_S__param_0];
	ld.param.u64 	%rd11, [_Z5trialPlS_S_S_S__param_1];
	ld.param.u64 	%rd12, [_Z5trialPlS_S_S_S__param_2];
	ld.param.u64 	%rd13, [_Z5trialPlS_S_S_S__param_3];
	ld.param.u64 	%rd14, [_Z5trialPlS_S_S_S__param_4];
	cvta.to.global.u64 	%rd1, %rd14;
	mov.u32 	%r1, %tid.x;
	setp.lt.u32 	%p1, %r1, 2;
	@%p1 bra 	$L__BB0_13;
	cvta.to.global.u64 	%rd15, %rd12;
	cvt.u64.u32 	%rd2, %r1;
	ld.global.u64 	%rd16, [%rd15];
	setp.le.s64 	%p2, %rd16, %rd2;
	@%p2 bra 	$L__BB0_13;
	cvta.to.global.u64 	%rd17, %rd10;
	shl.b64 	%rd18, %rd2, 3;
	add.s64 	%rd19, %rd17, %rd18;
	ld.global.u64 	%rd20, [%rd19];
	setp.eq.s64 	%p3, %rd20, 0;
	@%p3 bra 	$L__BB0_13;
	cvta.to.global.u64 	%rd21, %rd13;
	st.global.u64 	[%rd21], %rd2;
	mul.lo.s64 	%rd22, %rd2, %rd2;
	cvta.to.global.u64 	%rd23, %rd11;
	ld.global.u64 	%rd3, [%rd23];
	setp.ne.s64 	%p4, %rd22, %rd3;
	@%p4 bra 	$L__BB0_5;
	st.global.u64 	[%rd1], %rd2;
	bra.uni 	$L__BB0_13;
$L__BB0_5:
	and.b64  	%rd24, %rd3, -4294967296;
	setp.ne.s64 	%p5, %rd24, 0;
	@%p5 bra 	$L__BB0_7;
	cvt.u32.u64 	%r2, %rd2;
	cvt.u32.u64 	%r3, %rd3;
	rem.u32 	%r4, %r3, %r2;
	cvt.u64.u32 	%rd26, %r4;
	bra.uni 	$L__BB0_8;
$L__BB0_7:
	rem.s64 	%rd26, %rd3, %rd2;
$L__BB0_8:
	setp.ne.s64 	%p6, %rd26, 0;
	@%p6 bra 	$L__BB0_13;
	setp.ne.s64 	%p7, %rd24, 0;
	@%p7 bra 	$L__BB0_11;
	cvt.u32.u64 	%r5, %rd2;
	cvt.u32.u64 	%r6, %rd3;
	div.u32 	%r7, %r6, %r5;
	cvt.u64.u32 	%rd27, %r7;
	bra.uni 	$L__BB0_12;
$L__BB0_11:
	div.s64 	%rd27, %rd3, %rd2;
$L__BB0_12:
	st.global.u64 	[%rd1], %rd27;
$L__BB0_13:
	ret;

}


// ===== COMPILED SASS (sm_100) =====

	.target	sm_100

	.elftype	@"ET_EXEC"


//--------------------- .note.nv.tkinfo           --------------------------
	.section	.note.nv.tkinfo,"",@"SHT_NOTE"
	.sectionflags	@"SHF_NOTE_NV_TKINFO"
	.tkinfo
        /*0018*/ 	.word	0x00000002
        /*0030*/ 	.string	""
        /*0030*/ 	.string	"ptxas"
        /*0030*/ 	.string	"Cuda compilation tools, release 13.0, V13.0.88"
        /*0030*/ 	.string	"Build cuda_13.0.r13.0/compiler.36424714_0"
        /*0030*/ 	.string	"-arch sm_100 -m 64 "



//--------------------- .note.nv.cuinfo           --------------------------
	.section	.note.nv.cuinfo,"",@"SHT_NOTE"
	.sectionflags	@"SHF_NOTE_NV_CUINFO"
        /*0018*/ 	.short	0x0002
        /*001a*/ 	.short	0x0064
        /*001c*/ 	.short	0x0082
	.zero		2


//--------------------- .nv.info                  --------------------------
	.section	.nv.info,"",@"SHT_CUDA_INFO"
	.align	4


	//----- nvinfo : EIATTR_REGCOUNT
	.align		4
        /*0000*/ 	.byte	0x04, 0x2f
        /*0002*/ 	.short	(.L_1 - .L_0)
	.align		4
.L_0:
        /*0004*/ 	.word	index@(_Z5trialPlS_S_S_S_)
        /*0008*/ 	.word	0x00000012


	//----- nvinfo : EIATTR_FRAME_SIZE
	.align		4
.L_1:
        /*000c*/ 	.byte	0x04, 0x11
        /*000e*/ 	.short	(.L_3 - .L_2)
	.align		4
.L_2:
        /*0010*/ 	.word	index@($__internal_1_$__cuda_sm20_rem_s64)
        /*0014*/ 	.word	0x00000000


	//----- nvinfo : EIATTR_FRAME_SIZE
	.align		4
.L_3:
        /*0018*/ 	.byte	0x04, 0x11
        /*001a*/ 	.short	(.L_5 - .L_4)
	.align		4
.L_4:
        /*001c*/ 	.word	index@($__internal_0_$__cuda_sm20_div_s64)
        /*0020*/ 	.word	0x00000000


	//----- nvinfo : EIATTR_FRAME_SIZE
	.align		4
.L_5:
        /*0024*/ 	.byte	0x04, 0x11
        /*0026*/ 	.short	(.L_7 - .L_6)
	.align		4
.L_6:
        /*0028*/ 	.word	index@(_Z5trialPlS_S_S_S_)
        /*002c*/ 	.word	0x00000000


	//----- nvinfo : EIATTR_MIN_STACK_SIZE
	.align		4
.L_7:
        /*0030*/ 	.byte	0x04, 0x12
        /*0032*/ 	.short	(.L_9 - .L_8)
	.align		4
.L_8:
        /*0034*/ 	.word	index@(_Z5trialPlS_S_S_S_)
        /*0038*/ 	.word	0x00000000
.L_9:


//--------------------- .nv.compat                --------------------------
	.section	.nv.compat,"",@"SHT_CUDA_COMPAT_INFO"
	.align	4
        /*0000*/ 	.byte	0x02, 0x09, 0x00, 0x00, 0x02, 0x02, 0x01, 0x00, 0x02, 0x05, 0x05, 0x00, 0x03, 0x07, 0x01, 0x01
        /*0010*/ 	.byte	0x02, 0x03, 0x00, 0x00, 0x02, 0x06, 0x01, 0x00, 0x04, 0x0b, 0x08, 0x00, 0x09, 0x00, 0x00, 0x00
        /*0020*/ 	.byte	0x00, 0x00, 0x00, 0x00


//--------------------- .nv.info._Z5trialPlS_S_S_S_ --------------------------
	.section	.nv.info._Z5trialPlS_S_S_S_,"",@"SHT_CUDA_INFO"
	.sectionflags	@""
	.align	4


	//----- nvinfo : EIATTR_CUDA_API_VERSION
	.align		4
        /*0000*/ 	.byte	0x04, 0x37
        /*0002*/ 	.short	(.L_11 - .L_10)
.L_10:
        /*0004*/ 	.word	0x00000082


	//----- nvinfo : EIATTR_KPARAM_INFO
	.align		4
.L_11:
        /*0008*/ 	.byte	0x04, 0x17
        /*000a*/ 	.short	(.L_13 - .L_12)
.L_12:
        /*000c*/ 	.word	0x00000000
        /*0010*/ 	.short	0x0004
        /*0012*/ 	.short	0x0020
        /*0014*/ 	.byte	0x00, 0xf5, 0x21, 0x00


	//----- nvinfo : EIATTR_KPARAM_INFO
	.align		4
.L_13:
        /*0018*/ 	.byte	0x04, 0x17
        /*001a*/ 	.short	(.L_15 - .L_14)
.L_14:
        /*001c*/ 	.word	0x00000000
        /*0020*/ 	.short	0x0003
        /*0022*/ 	.short	0x0018
        /*0024*/ 	.byte	0x00, 0xf5, 0x21, 0x00


	//----- nvinfo : EIATTR_KPARAM_INFO
	.align		4
.L_15:
        /*0028*/ 	.byte	0x04, 0x17
        /*002a*/ 	.short	(.L_17 - .L_16)
.L_16:
        /*002c*/ 	.word	0x00000000
        /*0030*/ 	.short	0x0002
        /*0032*/ 	.short	0x0010
        /*0034*/ 	.byte	0x00, 0xf5, 0x21, 0x00


	//----- nvinfo : EIATTR_KPARAM_INFO
	.align		4
.L_17:
        /*0038*/ 	.byte	0x04, 0x17
        /*003a*/ 	.short	(.L_19 - .L_18)
.L_18:
        /*003c*/ 	.word	0x00000000
        /*0040*/ 	.short	0x0001
        /*0042*/ 	.short	0x0008
        /*0044*/ 	.byte	0x00, 0xf5, 0x21, 0x00


	//----- nvinfo : EIATTR_KPARAM_INFO
	.align		4
.L_19:
        /*0048*/ 	.byte	0x04, 0x17
        /*004a*/ 	.short	(.L_21 - .L_20)
.L_20:
        /*004c*/ 	.word	0x00000000
        /*0050*/ 	.short	0x0000
        /*0052*/ 	.short	0x0000
        /*0054*/ 	.byte	0x00, 0xf5, 0x21, 0x00


	//----- nvinfo : EIATTR_SPARSE_MMA_MASK
	.align		4
.L_21:
        /*0058*/ 	.byte	0x03, 0x50
        /*005a*/ 	.short	0x0000


	//----- nvinfo : EIATTR_MAXREG_COUNT
	.align		4
        /*005c*/ 	.byte	0x03, 0x1b
        /*005e*/ 	.short	0x00ff


	//----- nvinfo : EIATTR_MERCURY_ISA_VERSION
	.align		4
        /*0060*/ 	.byte	0x03, 0x5f
        /*0062*/ 	.short	0x0101


	//----- nvinfo : EIATTR_VRC_CTA_INIT_COUNT
	.align		4
        /*0064*/ 	.byte	0x02, 0x4a
	.zero		1
	.zero		1


	//----- nvinfo : EIATTR_EXIT_INSTR_OFFSETS
	.align		4
        /*0068*/ 	.byte	0x04, 0x1c
        /*006a*/ 	.short	(.L_23 - .L_22)


	//   ....[0]....
.L_22:
        /*006c*/ 	.word	0x00000030


	//   ....[1]....
        /*0070*/ 	.word	0x00000090


	//   ....[2]....
        /*0074*/ 	.word	0x00000100


	//   ....[3]....
        /*0078*/ 	.word	0x000001d0


	//   ....[4]....
        /*007c*/ 	.word	0x00000380


	//   ....[5]....
        /*0080*/ 	.word	0x00000560


	//----- nvinfo : EIATTR_CRS_STACK_SIZE
	.align		4
.L_23:
        /*0084*/ 	.byte	0x04, 0x1e
        /*0086*/ 	.short	(.L_25 - .L_24)
.L_24:
        /*0088*/ 	.word	0x00000000


	//----- nvinfo : EIATTR_CBANK_PARAM_SIZE
	.align		4
.L_25:
        /*008c*/ 	.byte	0x03, 0x19
        /*008e*/ 	.short	0x0028


	//----- nvinfo : EIATTR_PARAM_CBANK
	.align		4
        /*0090*/ 	.byte	0x04, 0x0a
        /*0092*/ 	.short	(.L_27 - .L_26)
	.align		4
.L_26:
        /*0094*/ 	.word	index@(.nv.constant0._Z5trialPlS_S_S_S_)
        /*0098*/ 	.short	0x0380
        /*009a*/ 	.short	0x0028


	//----- nvinfo : EIATTR_SW_WAR
	.align		4
.L_27:
        /*009c*/ 	.byte	0x04, 0x36
        /*009e*/ 	.short	(.L_29 - .L_28)
.L_28:
        /*00a0*/ 	.word	0x00000008
.L_29:


//--------------------- .nv.callgraph             --------------------------
	.section	.nv.callgraph,"",@"SHT_CUDA_CALLGRAPH"
	.align	4
	.sectionentsize	8
	.align		4
        /*0000*/ 	.word	0x00000000
	.align		4
        /*0004*/ 	.word	0xffffffff
	.align		4
        /*0008*/ 	.word	0x00000000
	.align		4
        /*000c*/ 	.word	0xfffffffe
	.align		4
        /*0010*/ 	.word	0x00000000
	.align		4
        /*0014*/ 	.word	0xfffffffd
	.align		4
        /*0018*/ 	.word	0x00000000
	.align		4
        /*001c*/ 	.word	0xfffffffc


//--------------------- .text._Z5trialPlS_S_S_S_  --------------------------
	.section	.text._Z5trialPlS_S_S_S_,"ax",@progbits
	.align	128
        .global         _Z5trialPlS_S_S_S_
        .type           _Z5trialPlS_S_S_S_,@function
        .size           _Z5trialPlS_S_S_S_,(.L_x_6 - _Z5trialPlS_S_S_S_)
        .other          _Z5trialPlS_S_S_S_,@"STO_CUDA_ENTRY STV_DEFAULT"
_Z5trialPlS_S_S_S_:
.text._Z5trialPlS_S_S_S_:
[----:B------:R-:W-:Y:S01]  /*0000*/  LDC R1, c[0x0][0x37c] ;  /* 0x0000df00ff017b82 */ /* 0x000fe20000000800 */
[----:B------:R-:W0:Y:S02]  /*0010*/  S2R R2, SR_TID.X ;  /* 0x0000000000027919 */ /* 0x000e240000002100 */
[----:B0-----:R-:W-:-:S13]  /*0020*/  ISETP.GE.U32.AND P0, PT, R2, 0x2, PT ;  /* 0x000000020200780c */ /* 0x001fda0003f06070 */
[----:B------:R-:W-:Y:S05]  /*0030*/  @!P0 EXIT ;  /* 0x000000000000894d */ /* 0x000fea0003800000 */
[----:B------:R-:W0:Y:S01]  /*0040*/  LDC.64 R4, c[0x0][0x390] ;  /* 0x0000e400ff047b82 */ /* 0x000e220000000a00 */
[----:B------:R-:W0:Y:S02]  /*0050*/  LDCU.64 UR6, c[0x0][0x358] ;  /* 0x00006b00ff0677ac */ /* 0x000e240008000a00 */
[----:B0-----:R-:W2:Y:S02]  /*0060*/  LDG.E.64 R4, desc[UR6][R4.64] ;  /* 0x0000000604047981 */ /* 0x001ea4000c1e1b00 */
[----:B--2---:R-:W-:-:S04]  /*0070*/  ISETP.GT.U32.AND P0, PT, R4, R2, PT ;  /* 0x000000020400720c */ /* 0x004fc80003f04070 */
[----:B------:R-:W-:-:S13]  /*0080*/  ISETP.GT.AND.EX P0, PT, R5, RZ, PT, P0 ;  /* 0x000000ff0500720c */ /* 0x000fda0003f04300 */
[----:B------:R-:W-:Y:S05]  /*0090*/  @!P0 EXIT ;  /* 0x000000000000894d */ /* 0x000fea0003800000 */
[----:B------:R-:W0:Y:S02]  /*00a0*/  LDCU.64 UR4, c[0x0][0x380] ;  /* 0x00007000ff0477ac */ /* 0x000e240008000a00 */
[----:B0-----:R-:W-:-:S04]  /*00b0*/  LEA R4, P0, R2, UR4, 0x3 ;  /* 0x0000000402047c11 */ /* 0x001fc8000f8018ff */
[----:B------:R-:W-:-:S06]  /*00c0*/  LEA.HI.X R5, R2, UR5, RZ, 0x3, P0 ;  /* 0x0000000502057c11 */ /* 0x000fcc00080f1cff */
[----:B------:R-:W2:Y:S02]  /*00d0*/  LDG.E.64 R4, desc[UR6][R4.64] ;  /* 0x0000000604047981 */ /* 0x000ea4000c1e1b00 */
[----:B--2---:R-:W-:-:S04]  /*00e0*/  ISETP.NE.U32.AND P0, PT, R4, RZ, PT ;  /* 0x000000ff0400720c */ /* 0x004fc80003f05070 */
[----:B------:R-:W-:-:S13]  /*00f0*/  ISETP.NE.AND.EX P0, PT, R5, RZ, PT, P0 ;  /* 0x000000ff0500720c */ /* 0x000fda0003f05300 */
[----:B------:R-:W-:Y:S05]  /*0100*/  @!P0 EXIT ;  /* 0x000000000000894d */ /* 0x000fea0003800000 */
[----:B------:R-:W0:Y:S01]  /*0110*/  LDC.64 R6, c[0x0][0x398] ;  /* 0x0000e600ff067b82 */ /* 0x000e220000000a00 */
[----:B------:R-:W-:-:S07]  /*0120*/  IMAD.MOV.U32 R3, RZ, RZ, RZ ;  /* 0x000000ffff037224 */ /* 0x000fce00078e00ff */
[----:B------:R-:W1:Y:S01]  /*0130*/  LDC.64 R4, c[0x0][0x388] ;  /* 0x0000e200ff047b82 */ /* 0x000e620000000a00 */
[----:B0-----:R0:W-:Y:S04]  /*0140*/  STG.E.64 desc[UR6][R6.64], R2 ;  /* 0x0000000206007986 */ /* 0x0011e8000c101b06 */
[----:B-1----:R-:W2:Y:S01]  /*0150*/  LDG.E.64 R4, desc[UR6][R4.64] ;  /* 0x0000000604047981 */ /* 0x002ea2000c1e1b00 */
[----:B------:R-:W-:Y:S01]  /*0160*/  IMAD.WIDE.U32 R8, R2, R2, RZ ;  /* 0x0000000202087225 */ /* 0x000fe200078e00ff */
[----:B------:R-:W-:-:S03]  /*0170*/  UMOV UR4, URZ ;  /* 0x000000ff00047c82 */ /* 0x000fc60008000000 */
[----:B------:R-:W-:Y:S01]  /*0180*/  VIADD R0, R9, UR4 ;  /* 0x0000000409007c36 */ /* 0x000fe20008000000 */
[----:B--2---:R-:W-:-:S04]  /*0190*/  ISETP.NE.U32.AND P0, PT, R8, R4, PT ;  /* 0x000000040800720c */ /* 0x004fc80003f05070 */
[----:B------:R-:W-:-:S13]  /*01a0*/  ISETP.NE.AND.EX P0, PT, R0, R5, PT, P0 ;  /* 0x000000050000720c */ /* 0x000fda0003f05300 */
[----:B------:R-:W1:Y:S02]  /*01b0*/  @!P0 LDC.64 R8, c[0x0][0x3a0] ;  /* 0x0000e800ff088b82 */ /* 0x000e640000000a00 */
[----:B-1----:R0:W-:Y:S01]  /*01c0*/  @!P0 STG.E.64 desc[UR6][R8.64], R2 ;  /* 0x0000000208008986 */ /* 0x0021e2000c101b06 */
[----:B------:R-:W-:Y:S05]  /*01d0*/  @!P0 EXIT ;  /* 0x000000000000894d */ /* 0x000fea0003800000 */
[----:B------:R-:W-:-:S13]  /*01e0*/  ISETP.NE.AND.EX P0, PT, R5, RZ, PT, !PT ;  /* 0x000000ff0500720c */ /* 0x000fda0003f053f0 */
[----:B------:R-:W-:Y:S05]  /*01f0*/  @P0 BRA `(.L_x_0) ;  /* 0x0000000000500947 */ /* 0x000fea0003800000 */
[----:B------:R-:W1:Y:S01]  /*0200*/  I2F.U32.RP R0, R2 ;  /* 0x0000000200007306 */ /* 0x000e620000209000 */
[----:B------:R-:W-:-:S07]  /*0210*/  ISETP.NE.U32.AND P1, PT, R2, RZ, PT ;  /* 0x000000ff0200720c */ /* 0x000fce0003f25070 */
[----:B-1----:R-:W0:Y:S02]  /*0220*/  MUFU.RCP R0, R0 ;  /* 0x0000000000007308 */ /* 0x002e240000001000 */
[----:B0-----:R-:W-:-:S06]  /*0230*/  VIADD R6, R0, 0xffffffe ;  /* 0x0ffffffe00067836 */ /* 0x001fcc0000000000 */
[----:B------:R0:W1:Y:S02]  /*0240*/  F2I.FTZ.U32.TRUNC.NTZ R7, R6 ;  /* 0x0000000600077305 */ /* 0x000064000021f000 */
[----:B0-----:R-:W-:Y:S02]  /*0250*/  IMAD.MOV.U32 R6, RZ, RZ, RZ ;  /* 0x000000ffff067224 */ /* 0x001fe400078e00ff */
[----:B-1----:R-:W-:-:S04]  /*0260*/  IMAD.MOV R9, RZ, RZ, -R7 ;  /* 0x000000ffff097224 */ /* 0x002fc800078e0a07 */
[----:B------:R-:W-:-:S04]  /*0270*/  IMAD R9, R9, R2, RZ ;  /* 0x0000000209097224 */ /* 0x000fc800078e02ff */
[----:B------:R-:W-:-:S06]  /*0280*/  IMAD.HI.U32 R7, R7, R9, R6 ;  /* 0x0000000907077227 */ /* 0x000fcc00078e0006 */
[----:B------:R-:W-:-:S04]  /*0290*/  IMAD.HI.U32 R7, R7, R4, RZ ;  /* 0x0000000407077227 */ /* 0x000fc800078e00ff */
[----:B------:R-:W-:-:S04]  /*02a0*/  IMAD.MOV R7, RZ, RZ, -R7 ;  /* 0x000000ffff077224 */ /* 0x000fc800078e0a07 */
[----:B------:R-:W-:-:S05]  /*02b0*/  IMAD R7, R2, R7, R4 ;  /* 0x0000000702077224 */ /* 0x000fca00078e0204 */
[----:B------:R-:W-:-:S13]  /*02c0*/  ISETP.GE.U32.AND P0, PT, R7, R2, PT ;  /* 0x000000020700720c */ /* 0x000fda0003f06070 */
[----:B------:R-:W-:-:S04]  /*02d0*/  @P0 IADD3 R7, PT, PT, R7, -R2, RZ ;  /* 0x8000000207070210 */ /* 0x000fc80007ffe0ff */
[----:B------:R-:W-:-:S13]  /*02e0*/  ISETP.GE.U32.AND P0, PT, R7, R2, PT ;  /* 0x000000020700720c */ /* 0x000fda0003f06070 */
[----:B------:R-:W-:Y:S01]  /*02f0*/  @P0 IMAD.IADD R7, R7, 0x1, -R2 ;  /* 0x0000000107070824 */ /* 0x000fe200078e0a02 */
[----:B------:R-:W-:-:S04]  /*0300*/  @!P1 LOP3.LUT R7, RZ, R2, RZ, 0x33, !PT ;  /* 0x00000002ff079212 */ /* 0x000fc800078e33ff */
[----:B------:R-:W-:-:S04]  /*0310*/  ISETP.NE.U32.AND P0, PT, R7, RZ, PT ;  /* 0x000000ff0700720c */ /* 0x000fc80003f05070 */
[----:B------:R-:W-:Y:S01]  /*0320*/  ISETP.NE.AND.EX P0, PT, RZ, RZ, PT, P0 ;  /* 0x000000ffff00720c */ /* 0x000fe20003f05300 */
[----:B------:R-:W-:-:S12]  /*0330*/  BRA `(.L_x_1) ;  /* 0x0000000000107947 */ /* 0x000fd80003800000 */
.L_x_0:
[----:B------:R-:W-:-:S07]  /*0340*/  MOV R0, 0x360 ;  /* 0x0000036000007802 */ /* 0x000fce0000000f00 */
[----:B0-----:R-:W-:Y:S05]  /*0350*/  CALL.REL.NOINC `($__internal_1_$__cuda_sm20_rem_s64) ;  /* 0x0000000400b07944 */ /* 0x001fea0003c00000 */
[----:B------:R-:W-:-:S04]  /*0360*/  ISETP.NE.U32.AND P0, PT, R8, RZ, PT ;  /* 0x000000ff0800720c */ /* 0x000fc80003f05070 */
[----:B------:R-:W-:-:S13]  /*0370*/  ISETP.NE.AND.EX P0, PT, R9, RZ, PT, P0 ;  /* 0x000000ff0900720c */ /* 0x000fda0003f05300 */
.L_x_1:
[----:B------:R-:W-:Y:S05]  /*0380*/  @P0 EXIT ;  /* 0x000000000000094d */ /* 0x000fea0003800000 */
[----:B------:R-:W-:-:S13]  /*0390*/  ISETP.NE.AND.EX P0, PT, R5, RZ, PT, !PT ;  /* 0x000000ff0500720c */ /* 0x000fda0003f053f0 */
[----:B------:R-:W-:Y:S05]  /*03a0*/  @P0 BRA `(.L_x_2) ;  /* 0x0000000000540947 */ /* 0x000fea0003800000 */
[----:B------:R-:W0:Y:S01]  /*03b0*/  I2F.U32.RP R0, R2 ;  /* 0x0000000200007306 */ /* 0x000e220000209000 */
[----:B------:R-:W-:-:S07]  /*03c0*/  ISETP.NE.U32.AND P2, PT, R2, RZ, PT ;  /* 0x000000ff0200720c */ /* 0x000fce0003f45070 */
[----:B0-----:R-:W0:Y:S02]  /*03d0*/  MUFU.RCP R0, R0 ;  /* 0x0000000000007308 */ /* 0x001e240000001000 */
        /* <DEDUP_REMOVED lines=10> */
[----:B------:R-:W-:Y:S01]  /*0480*/  @P0 IADD3 R3, PT, PT, R3, -R2, RZ ;  /* 0x8000000203030210 */ /* 0x000fe20007ffe0ff */
[----:B------:R-:W-:-:S03]  /*0490*/  @P0 VIADD R5, R5, 0x1 ;  /* 0x0000000105050836 */ /* 0x000fc60000000000 */
[----:B------:R-:W-:Y:S01]  /*04a0*/  ISETP.GE.U32.AND P1, PT, R3, R2, PT ;  /* 0x000000020300720c */ /* 0x000fe20003f26070 */
[----:B------:R-:W-:-:S12]  /*04b0*/  IMAD.MOV.U32 R3, RZ, RZ, RZ ;  /* 0x000000ffff037224 */ /* 0x000fd800078e00ff */
[----:B------:R-:W-:Y:S01]  /*04c0*/  @P1 VIADD R5, R5, 0x1 ;  /* 0x0000000105051836 */ /* 0x000fe20000000000 */
[----:B------:R-:W-:-:S05]  /*04d0*/  @!P2 LOP3.LUT R5, RZ, R2, RZ, 0x33, !PT ;  /* 0x00000002ff05a212 */ /* 0x000fca00078e33ff */
[----:B------:R-:W-:Y:S01]  /*04e0*/  IMAD.MOV.U32 R2, RZ, RZ, R5 ;  /* 0x000000ffff027224 */ /* 0x000fe200078e0005 */
[----:B------:R-:W-:Y:S06]  /*04f0*/  BRA `(.L_x_3) ;  /* 0x0000000000107947 */ /* 0x000fec0003800000 */
.L_x_2:
[----:B------:R-:W-:-:S07]  /*0500*/  MOV R0, 0x520 ;  /* 0x0000052000007802 */ /* 0x000fce0000000f00 */
[----:B------:R-:W-:Y:S05]  /*0510*/  CALL.REL.NOINC `($__internal_0_$__cuda_sm20_div_s64) ;  /* 0x0000000000147944 */ /* 0x000fea0003c00000 */
[----:B------:R-:W-:Y:S01]  /*0520*/  IMAD.MOV.U32 R2, RZ, RZ, R4 ;  /* 0x000000ffff027224 */ /* 0x000fe200078e0004 */
[----:B------:R-:W-:-:S07]  /*0530*/  MOV R3, R5 ;  /* 0x0000000500037202 */ /* 0x000fce0000000f00 */
.L_x_3:
[----:B------:R-:W0:Y:S02]  /*0540*/  LDC.64 R4, c[0x0][0x3a0] ;  /* 0x0000e800ff047b82 */ /* 0x000e240000000a00 */
[----:B0-----:R-:W-:Y:S01]  /*0550*/  STG.E.64 desc[UR6][R4.64], R2 ;  /* 0x0000000204007986 */ /* 0x001fe2000c101b06 */
[----:B------:R-:W-:Y:S05]  /*0560*/  EXIT ;  /* 0x000000000000794d */ /* 0x000fea0003800000 */
        .weak           $__internal_0_$__cuda_sm20_div_s64
        .type           $__internal_0_$__cuda_sm20_div_s64,@function
        .size           $__internal_0_$__cuda_sm20_div_s64,($__internal_1_$__cuda_sm20_rem_s64 - $__internal_0_$__cuda_sm20_div_s64)
$__internal_0_$__cuda_sm20_div_s64:
[----:B------:R-:W-:-:S06]  /*0570*/  IMAD.MOV.U32 R3, RZ, RZ, RZ ;  /* 0x000000ffff037224 */ /* 0x000fcc00078e00ff */
[----:B------:R-:W0:Y:S08]  /*0580*/  I2F.U64.RP R3, R2 ;  /* 0x0000000200037312 */ /* 0x000e300000309000 */
[----:B0-----:R-:W0:Y:S02]  /*0590*/  MUFU.RCP R6, R3 ;  /* 0x0000000300067308 */ /* 0x001e240000001000 */
[----:B0-----:R-:W-:-:S06]  /*05a0*/  VIADD R6, R6, 0x1ffffffe ;  /* 0x1ffffffe06067836 */ /* 0x001fcc0000000000 */
[----:B------:R-:W0:Y:S02]  /*05b0*/  F2I.U64.TRUNC R6, R6 ;  /* 0x0000000600067311 */ /* 0x000e24000020d800 */
[----:B0-----:R-:W-:-:S04]  /*05c0*/  IMAD.WIDE.U32 R8, R6, R2, RZ ;  /* 0x0000000206087225 */ /* 0x001fc800078e00ff */
[----:B------:R-:W-:Y:S01]  /*05d0*/  IMAD R9, R7, R2, R9 ;  /* 0x0000000207097224 */ /* 0x000fe200078e0209 */
[----:B------:R-:W-:-:S05]  /*05e0*/  IADD3 R11, P0, PT, RZ, -R8, RZ ;  /* 0x80000008ff0b7210 */ /* 0x000fca0007f1e0ff */
[----:B------:R-:W-:-:S04]  /*05f0*/  IMAD.HI.U32 R8, R6, R11, RZ ;  /* 0x0000000b06087227 */ /* 0x000fc800078e00ff */
[----:B------:R-:W-:Y:S02]  /*0600*/  IMAD.X R13, RZ, RZ, ~R9, P0 ;  /* 0x000000ffff0d7224 */ /* 0x000fe400000e0e09 */
[----:B------:R-:W-:Y:S02]  /*0610*/  IMAD.MOV.U32 R9, RZ, RZ, R6 ;  /* 0x000000ffff097224 */ /* 0x000fe400078e0006 */
[-C--:B------:R-:W-:Y:S02]  /*0620*/  IMAD R15, R7, R13.reuse, RZ ;  /* 0x0000000d070f7224 */ /* 0x080fe400078e02ff */
[----:B------:R-:W-:-:S04]  /*0630*/  IMAD.WIDE.U32 R8, P0, R6, R13, R8 ;  /* 0x0000000d06087225 */ /* 0x000fc80007800008 */
[----:B------:R-:W-:-:S04]  /*0640*/  IMAD.HI.U32 R3, R7, R13, RZ ;  /* 0x0000000d07037227 */ /* 0x000fc800078e00ff */
[----:B------:R-:W-:Y:S01]  /*0650*/  IMAD.HI.U32 R8, P1, R7, R11, R8 ;  /* 0x0000000b07087227 */ /* 0x000fe20007820008 */
[----:B------:R-:W-:-:S03]  /*0660*/  IADD3 R11, P4, PT, RZ, -R4, RZ ;  /* 0x80000004ff0b7210 */ /* 0x000fc60007f9e0ff */
[----:B------:R-:W-:Y:S01]  /*0670*/  IMAD.X R3, R3, 0x1, R7, P0 ;  /* 0x0000000103037824 */ /* 0x000fe200000e0607 */
[----:B------:R-:W-:-:S04]  /*0680*/  IADD3 R9, P2, PT, R15, R8, RZ ;  /* 0x000000080f097210 */ /* 0x000fc80007f5e0ff */
[----:B------:R-:W-:Y:S01]  /*0690*/  IADD3.X R3, PT, PT, RZ, RZ, R3, P2, P1 ;  /* 0x000000ffff037210 */ /* 0x000fe200017e2403 */
[----:B------:R-:W-:Y:S01]  /*06a0*/  IMAD.WIDE.U32 R6, R9, R2, RZ ;  /* 0x0000000209067225 */ /* 0x000fe200078e00ff */
[----:B------:R-:W-:Y:S02]  /*06b0*/  ISETP.GE.AND P1, PT, R5, RZ, PT ;  /* 0x000000ff0500720c */ /* 0x000fe40003f26270 */
[----:B------:R-:W-:Y:S01]  /*06c0*/  IADD3 R13, P0, PT, RZ, -R6, RZ ;  /* 0x80000006ff0d7210 */ /* 0x000fe20007f1e0ff */
[----:B------:R-:W-:-:S04]  /*06d0*/  IMAD R6, R3, R2, R7 ;  /* 0x0000000203067224 */ /* 0x000fc800078e0207 */
[----:B------:R-:W-:Y:S01]  /*06e0*/  IMAD.HI.U32 R8, R9, R13, RZ ;  /* 0x0000000d09087227 */ /* 0x000fe200078e00ff */
[----:B------:R-:W-:-:S05]  /*06f0*/  IADD3.X R6, PT, PT, RZ, ~R6, RZ, P0, !PT ;  /* 0x80000006ff067210 */ /* 0x000fca00007fe4ff */
[----:B------:R-:W-:-:S04]  /*0700*/  IMAD.WIDE.U32 R8, P0, R9, R6, R8 ;  /* 0x0000000609087225 */ /* 0x000fc80007800008 */
[----:B------:R-:W-:Y:S01]  /*0710*/  IMAD.HI.U32 R7, P2, R3, R13, R8 ;  /* 0x0000000d03077227 */ /* 0x000fe20007840008 */
[----:B------:R-:W-:-:S03]  /*0720*/  SEL R9, R11, R4, !P1 ;  /* 0x000000040b097207 */ /* 0x000fc60004800000 */
[CC--:B------:R-:W-:Y:S02]  /*0730*/  IMAD R8, R3.reuse, R6.reuse, RZ ;  /* 0x0000000603087224 */ /* 0x0c0fe400078e02ff */
[----:B------:R-:W-:-:S03]  /*0740*/  IMAD.HI.U32 R4, R3, R6, RZ ;  /* 0x0000000603047227 */ /* 0x000fc600078e00ff */
[----:B------:R-:W-:Y:S01]  /*0750*/  IADD3 R7, P3, PT, R8, R7, RZ ;  /* 0x0000000708077210 */ /* 0x000fe20007f7e0ff */
[----:B------:R-:W-:Y:S02]  /*0760*/  IMAD.X R6, RZ, RZ, ~R5, P4 ;  /* 0x000000ffff067224 */ /* 0x000fe400020e0e05 */
[----:B------:R-:W-:Y:S02]  /*0770*/  IMAD.X R3, R4, 0x1, R3, P0 ;  /* 0x0000000104037824 */ /* 0x000fe400000e0603 */
[C---:B------:R-:W-:Y:S01]  /*0780*/  IMAD.HI.U32 R4, R7.reuse, R9, RZ ;  /* 0x0000000907047227 */ /* 0x040fe200078e00ff */
[----:B------:R-:W-:Y:S02]  /*0790*/  SEL R6, R6, R5, !P1 ;  /* 0x0000000506067207 */ /* 0x000fe40004800000 */
[----:B------:R-:W-:Y:S01]  /*07a0*/  IADD3.X R3, PT, PT, RZ, RZ, R3, P3, P2 ;  /* 0x000000ffff037210 */ /* 0x000fe20001fe4403 */
[----:B------:R-:W-:Y:S02]  /*07b0*/  IMAD.MOV.U32 R5, RZ, RZ, RZ ;  /* 0x000000ffff057224 */ /* 0x000fe400078e00ff */
[----:B------:R-:W-:-:S04]  /*07c0*/  IMAD.WIDE.U32 R4, R7, R6, R4 ;  /* 0x0000000607047225 */ /* 0x000fc800078e0004 */
[C---:B------:R-:W-:Y:S02]  /*07d0*/  IMAD R7, R3.reuse, R6, RZ ;  /* 0x0000000603077224 */ /* 0x040fe400078e02ff */
[----:B------:R-:W-:-:S04]  /*07e0*/  IMAD.HI.U32 R4, P0, R3, R9, R4 ;  /* 0x0000000903047227 */ /* 0x000fc80007800004 */
[----:B------:R-:W-:Y:S01]  /*07f0*/  IMAD.HI.U32 R3, R3, R6, RZ ;  /* 0x0000000603037227 */ /* 0x000fe200078e00ff */
[----:B------:R-:W-:-:S03]  /*0800*/  IADD3 R7, P2, PT, R7, R4, RZ ;  /* 0x0000000407077210 */ /* 0x000fc60007f5e0ff */
[----:B------:R-:W-:Y:S02]  /*0810*/  IMAD.X R3, RZ, RZ, R3, P0 ;  /* 0x000000ffff037224 */ /* 0x000fe400000e0603 */
[----:B------:R-:W-:-:S04]  /*0820*/  IMAD.WIDE.U32 R4, R7, R2, RZ ;  /* 0x0000000207047225 */ /* 0x000fc800078e00ff */
[----:B------:R-:W-:Y:S01]  /*0830*/  IMAD.X R3, RZ, RZ, R3, P2 ;  /* 0x000000ffff037224 */ /* 0x000fe200010e0603 */
[----:B------:R-:W-:Y:S02]  /*0840*/  IADD3 R9, P0, PT, -R4, R9, RZ ;  /* 0x0000000904097210 */ /* 0x000fe40007f1e1ff */
[----:B------:R-:W-:Y:S01]  /*0850*/  IADD3 R4, P3, PT, R7, 0x1, RZ ;  /* 0x0000000107047810 */ /* 0x000fe20007f7e0ff */
[----:B------:R-:W-:-:S05]  /*0860*/  IMAD R5, R3, R2, R5 ;  /* 0x0000000203057224 */ /* 0x000fca00078e0205 */
[----:B------:R-:W-:Y:S01]  /*0870*/  IADD3.X R11, PT, PT, ~R5, R6, RZ, P0, !PT ;  /* 0x00000006050b7210 */ /* 0x000fe200007fe5ff */
[----:B------:R-:W-:Y:S01]  /*0880*/  IMAD.X R6, RZ, RZ, R3, P3 ;  /* 0x000000ffff067224 */ /* 0x000fe200018e0603 */
[----:B------:R-:W-:Y:S02]  /*0890*/  ISETP.GE.U32.AND P0, PT, R9, R2, PT ;  /* 0x000000020900720c */ /* 0x000fe40003f06070 */
[-C--:B------:R-:W-:Y:S02]  /*08a0*/  IADD3 R5, P2, PT, -R2, R9.reuse, RZ ;  /* 0x0000000902057210 */ /* 0x080fe40007f5e1ff */
[C---:B------:R-:W-:Y:S02]  /*08b0*/  ISETP.GE.U32.AND.EX P0, PT, R11.reuse, RZ, PT, P0 ;  /* 0x000000ff0b00720c */ /* 0x040fe40003f06100 */
[----:B------:R-:W-:Y:S02]  /*08c0*/  IADD3.X R8, PT, PT, R11, -0x1, RZ, P2, !PT ;  /* 0xffffffff0b087810 */ /* 0x000fe400017fe4ff */
[----:B------:R-:W-:-:S02]  /*08d0*/  SEL R5, R5, R9, P0 ;  /* 0x0000000905057207 */ /* 0x000fc40000000000 */
[----:B------:R-:W-:Y:S02]  /*08e0*/  SEL R7, R4, R7, P0 ;  /* 0x0000000704077207 */ /* 0x000fe40000000000 */
[----:B------:R-:W-:Y:S02]  /*08f0*/  SEL R8, R8, R11, P0 ;  /* 0x0000000b08087207 */ /* 0x000fe40000000000 */
[----:B------:R-:W-:Y:S02]  /*0900*/  ISETP.GE.U32.AND P2, PT, R5, R2, PT ;  /* 0x000000020500720c */ /* 0x000fe40003f46070 */
[----:B------:R-:W-:Y:S02]  /*0910*/  SEL R6, R6, R3, P0 ;  /* 0x0000000306067207 */ /* 0x000fe40000000000 */
[----:B------:R-:W-:Y:S02]  /*0920*/  IADD3 R4, P3, PT, R7, 0x1, RZ ;  /* 0x0000000107047810 */ /* 0x000fe40007f7e0ff */
[----:B------:R-:W-:-:S03]  /*0930*/  ISETP.GE.U32.AND.EX P0, PT, R8, RZ, PT, P2 ;  /* 0x000000ff0800720c */ /* 0x000fc60003f06120 */
[----:B------:R-:W-:Y:S01]  /*0940*/  IMAD.X R5, RZ, RZ, R6, P3 ;  /* 0x000000ffff057224 */ /* 0x000fe200018e0606 */
[----:B------:R-:W-:-:S04]  /*0950*/  SEL R4, R4, R7, P0 ;  /* 0x0000000704047207 */ /* 0x000fc80000000000 */
[----:B------:R-:W-:Y:S02]  /*0960*/  SEL R5, R5, R6, P0 ;  /* 0x0000000605057207 */ /* 0x000fe40000000000 */
[-C--:B------:R-:W-:Y:S02]  /*0970*/  IADD3 R3, P2, PT, RZ, -R4.reuse, RZ ;  /* 0x80000004ff037210 */ /* 0x080fe40007f5e0ff */
[----:B------:R-:W-:Y:S02]  /*0980*/  ISETP.NE.U32.AND P0, PT, R2, RZ, PT ;  /* 0x000000ff0200720c */ /* 0x000fe40003f05070 */
[----:B------:R-:W-:Y:S01]  /*0990*/  SEL R4, R3, R4, !P1 ;  /* 0x0000000403047207 */ /* 0x000fe20004800000 */
[----:B------:R-:W-:Y:S01]  /*09a0*/  IMAD.X R2, RZ, RZ, ~R5, P2 ;  /* 0x000000ffff027224 */ /* 0x000fe200010e0e05 */
[----:B------:R-:W-:Y:S01]  /*09b0*/  ISETP.NE.AND.EX P0, PT, RZ, RZ, PT, P0 ;  /* 0x000000ffff00720c */ /* 0x000fe20003f05300 */
[----:B------:R-:W-:-:S03]  /*09c0*/  IMAD.MOV.U32 R3, RZ, RZ, 0x0 ;  /* 0x00000000ff037424 */ /* 0x000fc600078e00ff */
[----:B------:R-:W-:Y:S01]  /*09d0*/  SEL R5, R2, R5, !P1 ;  /* 0x0000000502057207 */ /* 0x000fe20004800000 */
[----:B------:R-:W-:Y:S01]  /*09e0*/  IMAD.MOV.U32 R2, RZ, RZ, R0 ;  /* 0x000000ffff027224 */ /* 0x000fe200078e0000 */
[----:B------:R-:W-:Y:S02]  /*09f0*/  SEL R4, R4, 0xffffffff, P0 ;  /* 0xffffffff04047807 */ /* 0x000fe40000000000 */
[----:B------:R-:W-:Y:S01]  /*0a00*/  SEL R5, R5, 0xffffffff, P0 ;  /* 0xffffffff05057807 */ /* 0x000fe20000000000 */
[----:B------:R-:W-:Y:S06]  /*0a10*/  RET.REL.NODEC R2 `(_Z5trialPlS_S_S_S_) ;  /* 0xfffffff402787950 */ /* 0x000fec0003c3ffff */
        .weak           $__internal_1_$__cuda_sm20_rem_s64
        .type           $__internal_1_$__cuda_sm20_rem_s64,@function
        .size           $__internal_1_$__cuda_sm20_rem_s64,(.L_x_6 - $__internal_1_$__cuda_sm20_rem_s64)
$__internal_1_$__cuda_sm20_rem_s64:
[----:B------:R-:W-:Y:S01]  /*0a20*/  MOV R10, R2 ;  /* 0x00000002000a7202 */ /* 0x000fe20000000f00 */
[----:B------:R-:W-:-:S05]  /*0a30*/  IMAD.MOV.U32 R11, RZ, RZ, RZ ;  /* 0x000000ffff0b7224 */ /* 0x000fca00078e00ff */
        /* <DEDUP_REMOVED lines=13> */
[----:B------:R-:W-:-:S05]  /*0b10*/  IMAD.HI.U32 R8, P1, R7, R13, R8 ;  /* 0x0000000d07087227 */ /* 0x000fca0007820008 */
[----:B------:R-:W-:Y:S01]  /*0b20*/  IADD3 R9, P2, PT, R11, R8, RZ ;  /* 0x000000080b097210 */ /* 0x000fe20007f5e0ff */
[----:B------:R-:W-:-:S04]  /*0b30*/  IMAD.X R8, R15, 0x1, R7, P0 ;  /* 0x000000010f087824 */ /* 0x000fc800000e0607 */
[----:B------:R-:W-:Y:S01]  /*0b40*/  IMAD.WIDE.U32 R6, R9, R2, RZ ;  /* 0x0000000209067225 */ /* 0x000fe200078e00ff */
[----:B------:R-:W-:Y:S02]  /*0b50*/  IADD3.X R11, PT, PT, RZ, RZ, R8, P2, P1 ;  /* 0x000000ffff0b7210 */ /* 0x000fe400017e2408 */
[----:B------:R-:W-:Y:S02]  /*0b60*/  ISETP.GE.AND P1, PT, R5, RZ, PT ;  /* 0x000000ff0500720c */ /* 0x000fe40003f26270 */
[----:B------:R-:W-:Y:S01]  /*0b70*/  IADD3 R13, P0, PT, RZ, -R6, RZ ;  /* 0x80000006ff0d7210 */ /* 0x000fe20007f1e0ff */
[----:B------:R-:W-:Y:S01]  /*0b80*/  IMAD R6, R11, R2, R7 ;  /* 0x000000020b067224 */ /* 0x000fe200078e0207 */
[----:B------:R-:W-:-:S03]  /*0b90*/  IADD3 R7, P4, PT, RZ, -R4, RZ ;  /* 0x80000004ff077210 */ /* 0x000fc60007f9e0ff */
[----:B------:R-:W-:Y:S01]  /*0ba0*/  IMAD.HI.U32 R8, R9, R13, RZ ;  /* 0x0000000d09087227 */ /* 0x000fe200078e00ff */
[----:B------:R-:W-:-:S05]  /*0bb0*/  IADD3.X R6, PT, PT, RZ, ~R6, RZ, P0, !PT ;  /* 0x80000006ff067210 */ /* 0x000fca00007fe4ff */
[----:B------:R-:W-:-:S04]  /*0bc0*/  IMAD.WIDE.U32 R8, P0, R9, R6, R8 ;  /* 0x0000000609087225 */ /* 0x000fc80007800008 */
[C---:B------:R-:W-:Y:S02]  /*0bd0*/  IMAD R10, R11.reuse, R6, RZ ;  /* 0x000000060b0a7224 */ /* 0x040fe400078e02ff */
[----:B------:R-:W-:Y:S01]  /*0be0*/  IMAD.HI.U32 R9, P2, R11, R13, R8 ;  /* 0x0000000d0b097227 */ /* 0x000fe20007840008 */
[----:B------:R-:W-:-:S03]  /*0bf0*/  SEL R8, R7, R4, !P1 ;  /* 0x0000000407087207 */ /* 0x000fc60004800000 */
[----:B------:R-:W-:Y:S01]  /*0c00*/  IMAD.HI.U32 R6, R11, R6, RZ ;  /* 0x000000060b067227 */ /* 0x000fe200078e00ff */
[----:B------:R-:W-:-:S03]  /*0c10*/  IADD3 R9, P3, PT, R10, R9, RZ ;  /* 0x000000090a097210 */ /* 0x000fc60007f7e0ff */
        /* <DEDUP_REMOVED lines=11> */
[----:B------:R-:W-:-:S04]  /*0cd0*/  IMAD.X R6, RZ, RZ, R6, P0 ;  /* 0x000000ffff067224 */ /* 0x000fc800000e0606 */
[----:B------:R-:W-:Y:S02]  /*0ce0*/  IMAD.X R9, RZ, RZ, R6, P2 ;  /* 0x000000ffff097224 */ /* 0x000fe400010e0606 */
[----:B------:R-:W-:-:S04]  /*0cf0*/  IMAD.WIDE.U32 R6, R7, R2, RZ ;  /* 0x0000000207067225 */ /* 0x000fc800078e00ff */
[----:B------:R-:W-:Y:S01]  /*0d00*/  IMAD R9, R9, R2, R7 ;  /* 0x0000000209097224 */ /* 0x000fe200078e0207 */
[----:B------:R-:W-:-:S04]  /*0d10*/  IADD3 R11, P0, PT, -R6, R8, RZ ;  /* 0x00000008060b7210 */ /* 0x000fc80007f1e1ff */
[----:B------:R-:W-:Y:S02]  /*0d20*/  IADD3.X R9, PT, PT, ~R9, R10, RZ, P0, !PT ;  /* 0x0000000a09097210 */ /* 0x000fe400007fe5ff */
[----:B------:R-:W-:Y:S02]  /*0d30*/  ISETP.GE.U32.AND P0, PT, R11, R2, PT ;  /* 0x000000020b00720c */ /* 0x000fe40003f06070 */
[-C--:B------:R-:W-:Y:S02]  /*0d40*/  IADD3 R7, P2, PT, -R2, R11.reuse, RZ ;  /* 0x0000000b02077210 */ /* 0x080fe40007f5e1ff */
[C---:B------:R-:W-:Y:S02]  /*0d50*/  ISETP.GE.U32.AND.EX P0, PT, R9.reuse, RZ, PT, P0 ;  /* 0x000000ff0900720c */ /* 0x040fe40003f06100 */
[----:B------:R-:W-:Y:S02]  /*0d60*/  IADD3.X R6, PT, PT, R9, -0x1, RZ, P2, !PT ;  /* 0xffffffff09067810 */ /* 0x000fe400017fe4ff */
[----:B------:R-:W-:-:S02]  /*0d70*/  SEL R7, R7, R11, P0 ;  /* 0x0000000b07077207 */ /* 0x000fc40000000000 */
[----:B------:R-:W-:Y:S02]  /*0d80*/  SEL R6, R6, R9, P0 ;  /* 0x0000000906067207 */ /* 0x000fe40000000000 */
[----:B------:R-:W-:Y:S02]  /*0d90*/  ISETP.GE.U32.AND P0, PT, R7, R2, PT ;  /* 0x000000020700720c */ /* 0x000fe40003f06070 */
[-C--:B------:R-:W-:Y:S02]  /*0da0*/  IADD3 R8, P2, PT, -R2, R7.reuse, RZ ;  /* 0x0000000702087210 */ /* 0x080fe40007f5e1ff */
[C---:B------:R-:W-:Y:S02]  /*0db0*/  ISETP.GE.U32.AND.EX P0, PT, R6.reuse, RZ, PT, P0 ;  /* 0x000000ff0600720c */ /* 0x040fe40003f06100 */
[----:B------:R-:W-:Y:S02]  /*0dc0*/  IADD3.X R9, PT, PT, R6, -0x1, RZ, P2, !PT ;  /* 0xffffffff06097810 */ /* 0x000fe400017fe4ff */
[----:B------:R-:W-:-:S02]  /*0dd0*/  SEL R8, R8, R7, P0 ;  /* 0x0000000708087207 */ /* 0x000fc40000000000 */
        /* <DEDUP_REMOVED lines=12> */
.L_x_4:
[----:B------:R-:W-:-:S00]  /*0ea0*/  BRA `(.L_x_4) ;  /* 0xfffffffc00fc7947 */ /* 0x000fc0000383ffff */
[----:B------:R-:W-:-:S00]  /*0eb0*/  NOP ;  /* 0x0000000000007918 */ /* 0x000fc00000000000 */
        /* <DEDUP_REMOVED lines=12> */
.L_x_6:


//--------------------- .nv.shared.reserved.0     --------------------------
	.section	.nv.shared.reserved.0,"aw",@nobits
	.weak		__nv_reservedSMEM_offset_0_alias
	.size		__nv_reservedSMEM_offset_0_alias, 0, 64
	.other		__nv_reservedSMEM_offset_0_alias,@"STO_CUDA_RESERVED_SHARED STV_DEFAULT"
__nv_reservedSMEM_offset_0_alias:
	.zero		0
	.zero		64


//--------------------- .nv.constant0._Z5trialPlS_S_S_S_ --------------------------
	.section	.nv.constant0._Z5trialPlS_S_S_S_,"a",@progbits
	.sectionflags	@""
	.align	4
.nv.constant0._Z5trialPlS_S_S_S_:
	.zero		936


//--------------------- SYMBOLS --------------------------

	.type		.nv.reservedSmem.offset0,@object
	.size		.nv.reservedSmem.offset0,0x4
